//
// Generated by NVIDIA NVVM Compiler
//
// Compiler Build ID: CL-36424714
// Cuda compilation tools, release 13.0, V13.0.88
// Based on NVVM 20.0.0
//

.version 9.0
.target sm_100
.address_size 64

	// .globl	_Z13multiplyOnGPUPfS_S_i

.visible .entry _Z13multiplyOnGPUPfS_S_i(
	.param .u64 .ptr .align 1 _Z13multiplyOnGPUPfS_S_i_param_0,
	.param .u64 .ptr .align 1 _Z13multiplyOnGPUPfS_S_i_param_1,
	.param .u64 .ptr .align 1 _Z13multiplyOnGPUPfS_S_i_param_2,
	.param .u32 _Z13multiplyOnGPUPfS_S_i_param_3
)
{
	.reg .pred 	%p<10>;
	.reg .b32 	%r<74>;
	.reg .b32 	%f<68>;
	.reg .b64 	%rd<61>;

	ld.param.u64 	%rd7, [_Z13multiplyOnGPUPfS_S_i_param_0];
	ld.param.u64 	%rd8, [_Z13multiplyOnGPUPfS_S_i_param_1];
	ld.param.u64 	%rd6, [_Z13multiplyOnGPUPfS_S_i_param_2];
	ld.param.u32 	%r40, [_Z13multiplyOnGPUPfS_S_i_param_3];
	cvta.to.global.u64 	%rd1, %rd8;
	cvta.to.global.u64 	%rd2, %rd7;
	mov.u32 	%r41, %ctaid.x;
	mov.u32 	%r42, %ctaid.y;
	mov.u32 	%r1, %tid.x;
	mov.u32 	%r43, %tid.y;
	mul.lo.s32 	%r44, %r40, %r42;
	shl.b32 	%r45, %r44, 4;
	mad.lo.s32 	%r2, %r40, %r43, %r45;
	shl.b32 	%r3, %r41, 4;
	add.s32 	%r4, %r3, %r1;
	setp.lt.s32 	%p1, %r40, 1;
	mov.f32 	%f67, 0f00000000;
	@%p1 bra 	$L__BB0_12;
	and.b32  	%r5, %r40, 7;
	setp.lt.u32 	%p2, %r40, 8;
	mov.f32 	%f67, 0f00000000;
	mov.b32 	%r72, 0;
	@%p2 bra 	$L__BB0_4;
	and.b32  	%r72, %r40, 2147483640;
	neg.s32 	%r70, %r72;
	add.s32 	%r47, %r1, %r40;
	add.s32 	%r69, %r47, %r3;
	shl.b32 	%r9, %r40, 3;
	shl.b32 	%r48, %r40, 1;
	add.s32 	%r68, %r4, %r48;
	mad.lo.s32 	%r67, %r40, 3, %r4;
	shl.b32 	%r49, %r40, 2;
	add.s32 	%r66, %r4, %r49;
	mad.lo.s32 	%r65, %r40, 5, %r4;
	mad.lo.s32 	%r64, %r40, 6, %r4;
	mad.lo.s32 	%r63, %r40, 7, %r4;
	mul.wide.u32 	%rd9, %r2, 4;
	add.s64 	%rd10, %rd9, %rd2;
	add.s64 	%rd60, %rd10, 16;
	mov.f32 	%f67, 0f00000000;
	mov.u32 	%r62, %r4;
$L__BB0_3:
	.pragma "nounroll";
	ld.global.f32 	%f17, [%rd60+-16];
	mul.wide.u32 	%rd11, %r62, 4;
	add.s64 	%rd12, %rd1, %rd11;
	ld.global.f32 	%f18, [%rd12];
	fma.rn.f32 	%f19, %f17, %f18, %f67;
	ld.global.f32 	%f20, [%rd60+-12];
	mul.wide.u32 	%rd13, %r69, 4;
	add.s64 	%rd14, %rd1, %rd13;
	ld.global.f32 	%f21, [%rd14];
	fma.rn.f32 	%f22, %f20, %f21, %f19;
	ld.global.f32 	%f23, [%rd60+-8];
	mul.wide.u32 	%rd15, %r68, 4;
	add.s64 	%rd16, %rd1, %rd15;
	ld.global.f32 	%f24, [%rd16];
	fma.rn.f32 	%f25, %f23, %f24, %f22;
	ld.global.f32 	%f26, [%rd60+-4];
	mul.wide.u32 	%rd17, %r67, 4;
	add.s64 	%rd18, %rd1, %rd17;
	ld.global.f32 	%f27, [%rd18];
	fma.rn.f32 	%f28, %f26, %f27, %f25;
	ld.global.f32 	%f29, [%rd60];
	mul.wide.u32 	%rd19, %r66, 4;
	add.s64 	%rd20, %rd1, %rd19;
	ld.global.f32 	%f30, [%rd20];
	fma.rn.f32 	%f31, %f29, %f30, %f28;
	ld.global.f32 	%f32, [%rd60+4];
	mul.wide.u32 	%rd21, %r65, 4;
	add.s64 	%rd22, %rd1, %rd21;
	ld.global.f32 	%f33, [%rd22];
	fma.rn.f32 	%f34, %f32, %f33, %f31;
	ld.global.f32 	%f35, [%rd60+8];
	mul.wide.u32 	%rd23, %r64, 4;
	add.s64 	%rd24, %rd1, %rd23;
	ld.global.f32 	%f36, [%rd24];
	fma.rn.f32 	%f37, %f35, %f36, %f34;
	ld.global.f32 	%f38, [%rd60+12];
	mul.wide.u32 	%rd25, %r63, 4;
	add.s64 	%rd26, %rd1, %rd25;
	ld.global.f32 	%f39, [%rd26];
	fma.rn.f32 	%f67, %f38, %f39, %f37;
	add.s32 	%r70, %r70, 8;
	add.s32 	%r69, %r69, %r9;
	add.s32 	%r68, %r68, %r9;
	add.s32 	%r67, %r67, %r9;
	add.s32 	%r66, %r66, %r9;
	add.s32 	%r65, %r65, %r9;
	add.s32 	%r64, %r64, %r9;
	add.s32 	%r63, %r63, %r9;
	add.s32 	%r62, %r62, %r9;
	add.s64 	%rd60, %rd60, 32;
	setp.ne.s32 	%p3, %r70, 0;
	@%p3 bra 	$L__BB0_3;
$L__BB0_4:
	setp.eq.s32 	%p4, %r5, 0;
	@%p4 bra 	$L__BB0_12;
	and.b32  	%r35, %r40, 3;
	setp.lt.u32 	%p5, %r5, 4;
	@%p5 bra 	$L__BB0_7;
	add.s32 	%r50, %r2, %r72;
	mul.wide.u32 	%rd27, %r50, 4;
	add.s64 	%rd28, %rd2, %rd27;
	ld.global.f32 	%f41, [%rd28];
	mad.lo.s32 	%r51, %r72, %r40, %r4;
	mul.wide.u32 	%rd29, %r51, 4;
	add.s64 	%rd30, %rd1, %rd29;
	ld.global.f32 	%f42, [%rd30];
	fma.rn.f32 	%f43, %f41, %f42, %f67;
	cvt.u64.u32 	%rd31, %r2;
	cvt.u64.u32 	%rd32, %r72;
	add.s64 	%rd33, %rd31, %rd32;
	shl.b64 	%rd34, %rd33, 2;
	add.s64 	%rd35, %rd2, %rd34;
	ld.global.f32 	%f44, [%rd35+4];
	add.s32 	%r52, %r51, %r40;
	mul.wide.u32 	%rd36, %r52, 4;
	add.s64 	%rd37, %rd1, %rd36;
	ld.global.f32 	%f45, [%rd37];
	fma.rn.f32 	%f46, %f44, %f45, %f43;
	ld.global.f32 	%f47, [%rd35+8];
	add.s32 	%r53, %r52, %r40;
	mul.wide.u32 	%rd38, %r53, 4;
	add.s64 	%rd39, %rd1, %rd38;
	ld.global.f32 	%f48, [%rd39];
	fma.rn.f32 	%f49, %f47, %f48, %f46;
	ld.global.f32 	%f50, [%rd35+12];
	add.s32 	%r54, %r53, %r40;
	mul.wide.u32 	%rd40, %r54, 4;
	add.s64 	%rd41, %rd1, %rd40;
	ld.global.f32 	%f51, [%rd41];
	fma.rn.f32 	%f67, %f50, %f51, %f49;
	add.s32 	%r72, %r72, 4;
$L__BB0_7:
	setp.eq.s32 	%p6, %r35, 0;
	@%p6 bra 	$L__BB0_12;
	setp.eq.s32 	%p7, %r35, 1;
	@%p7 bra 	$L__BB0_10;
	add.s32 	%r55, %r2, %r72;
	mul.wide.u32 	%rd42, %r55, 4;
	add.s64 	%rd43, %rd2, %rd42;
	ld.global.f32 	%f53, [%rd43];
	mad.lo.s32 	%r56, %r72, %r40, %r4;
	mul.wide.u32 	%rd44, %r56, 4;
	add.s64 	%rd45, %rd1, %rd44;
	ld.global.f32 	%f54, [%rd45];
	fma.rn.f32 	%f55, %f53, %f54, %f67;
	cvt.u64.u32 	%rd46, %r2;
	cvt.u64.u32 	%rd47, %r72;
	add.s64 	%rd48, %rd46, %rd47;
	shl.b64 	%rd49, %rd48, 2;
	add.s64 	%rd50, %rd2, %rd49;
	ld.global.f32 	%f56, [%rd50+4];
	add.s32 	%r57, %r56, %r40;
	mul.wide.u32 	%rd51, %r57, 4;
	add.s64 	%rd52, %rd1, %rd51;
	ld.global.f32 	%f57, [%rd52];
	fma.rn.f32 	%f67, %f56, %f57, %f55;
	add.s32 	%r72, %r72, 2;
$L__BB0_10:
	and.b32  	%r58, %r40, 1;
	setp.eq.b32 	%p8, %r58, 1;
	not.pred 	%p9, %p8;
	@%p9 bra 	$L__BB0_12;
	add.s32 	%r59, %r2, %r72;
	mul.wide.u32 	%rd53, %r59, 4;
	add.s64 	%rd54, %rd2, %rd53;
	ld.global.f32 	%f58, [%rd54];
	mad.lo.s32 	%r60, %r72, %r40, %r4;
	mul.wide.u32 	%rd55, %r60, 4;
	add.s64 	%rd56, %rd1, %rd55;
	ld.global.f32 	%f59, [%rd56];
	fma.rn.f32 	%f67, %f58, %f59, %f67;
$L__BB0_12:
	cvta.to.global.u64 	%rd57, %rd6;
	add.s32 	%r61, %r2, %r4;
	mul.wide.s32 	%rd58, %r61, 4;
	add.s64 	%rd59, %rd57, %rd58;
	st.global.f32 	[%rd59], %f67;
	ret;

}


// ===== COMPILED SASS (sm_100) =====

	.target	sm_100

	.elftype	@"ET_EXEC"


//--------------------- .note.nv.tkinfo           --------------------------
	.section	.note.nv.tkinfo,"",@"SHT_NOTE"
	.sectionflags	@"SHF_NOTE_NV_TKINFO"
	.tkinfo
        /*0018*/ 	.word	0x00000002
        /*0030*/ 	.string	""
        /*0030*/ 	.string	"ptxas"
        /*0030*/ 	.string	"Cuda compilation tools, release 13.0, V13.0.88"
        /*0030*/ 	.string	"Build cuda_13.0.r13.0/compiler.36424714_0"
        /*0030*/ 	.string	"-arch sm_100 -m 64 "



//--------------------- .note.nv.cuinfo           --------------------------
	.section	.note.nv.cuinfo,"",@"SHT_NOTE"
	.sectionflags	@"SHF_NOTE_NV_CUINFO"
        /*0018*/ 	.short	0x0002
        /*001a*/ 	.short	0x0064
        /*001c*/ 	.short	0x0082
	.zero		2


//--------------------- .nv.info                  --------------------------
	.section	.nv.info,"",@"SHT_CUDA_INFO"
	.align	4


	//----- nvinfo : EIATTR_REGCOUNT
	.align		4
        /*0000*/ 	.byte	0x04, 0x2f
        /*0002*/ 	.short	(.L_1 - .L_0)
	.align		4
.L_0:
        /*0004*/ 	.word	index@(_Z13multiplyOnGPUPfS_S_i)
        /*0008*/ 	.word	0x00000020


	//----- nvinfo : EIATTR_FRAME_SIZE
	.align		4
.L_1:
        /*000c*/ 	.byte	0x04, 0x11
        /*000e*/ 	.short	(.L_3 - .L_2)
	.align		4
.L_2:
        /*0010*/ 	.word	index@(_Z13multiplyOnGPUPfS_S_i)
        /*0014*/ 	.word	0x00000000


	//----- nvinfo : EIATTR_MIN_STACK_SIZE
	.align		4
.L_3:
        /*0018*/ 	.byte	0x04, 0x12
        /*001a*/ 	.short	(.L_5 - .L_4)
	.align		4
.L_4:
        /*001c*/ 	.word	index@(_Z13multiplyOnGPUPfS_S_i)
        /*0020*/ 	.word	0x00000000
.L_5:


//--------------------- .nv.compat                --------------------------
	.section	.nv.compat,"",@"SHT_CUDA_COMPAT_INFO"
	.align	4
        /*0000*/ 	.byte	0x02, 0x09, 0x00, 0x00, 0x02, 0x02, 0x01, 0x00, 0x02, 0x05, 0x05, 0x00, 0x03, 0x07, 0x01, 0x01
        /*0010*/ 	.byte	0x02, 0x03, 0x00, 0x00, 0x02, 0x06, 0x01, 0x00, 0x04, 0x0b, 0x08, 0x00, 0x09, 0x00, 0x00, 0x00
        /*0020*/ 	.byte	0x00, 0x00, 0x00, 0x00


//--------------------- .nv.info._Z13multiplyOnGPUPfS_S_i --------------------------
	.section	.nv.info._Z13multiplyOnGPUPfS_S_i,"",@"SHT_CUDA_INFO"
	.sectionflags	@""
	.align	4


	//----- nvinfo : EIATTR_CUDA_API_VERSION
	.align		4
        /*0000*/ 	.byte	0x04, 0x37
        /*0002*/ 	.short	(.L_7 - .L_6)
.L_6:
        /*0004*/ 	.word	0x00000082


	//----- nvinfo : EIATTR_KPARAM_INFO
	.align		4
.L_7:
        /*0008*/ 	.byte	0x04, 0x17
        /*000a*/ 	.short	(.L_9 - .L_8)
.L_8:
        /*000c*/ 	.word	0x00000000
        /*0010*/ 	.short	0x0003
        /*0012*/ 	.short	0x0018
        /*0014*/ 	.byte	0x00, 0xf0, 0x11, 0x00


	//----- nvinfo : EIATTR_KPARAM_INFO
	.align		4
.L_9:
        /*0018*/ 	.byte	0x04, 0x17
        /*001a*/ 	.short	(.L_11 - .L_10)
.L_10:
        /*001c*/ 	.word	0x00000000
        /*0020*/ 	.short	0x0002
        /*0022*/ 	.short	0x0010
        /*0024*/ 	.byte	0x00, 0xf5, 0x21, 0x00


	//----- nvinfo : EIATTR_KPARAM_INFO
	.align		4
.L_11:
        /*0028*/ 	.byte	0x04, 0x17
        /*002a*/ 	.short	(.L_13 - .L_12)
.L_12:
        /*002c*/ 	.word	0x00000000
        /*0030*/ 	.short	0x0001
        /*0032*/ 	.short	0x0008
        /*0034*/ 	.byte	0x00, 0xf5, 0x21, 0x00


	//----- nvinfo : EIATTR_KPARAM_INFO
	.align		4
.L_13:
        /*0038*/ 	.byte	0x04, 0x17
        /*003a*/ 	.short	(.L_15 - .L_14)
.L_14:
        /*003c*/ 	.word	0x00000000
        /*0040*/ 	.short	0x0000
        /*0042*/ 	.short	0x0000
        /*0044*/ 	.byte	0x00, 0xf5, 0x21, 0x00


	//----- nvinfo : EIATTR_SPARSE_MMA_MASK
	.align		4
.L_15:
        /*0048*/ 	.byte	0x03, 0x50
        /*004a*/ 	.short	0x0000


	//----- nvinfo : EIATTR_MAXREG_COUNT
	.align		4
        /*004c*/ 	.byte	0x03, 0x1b
        /*004e*/ 	.short	0x00ff


	//----- nvinfo : EIATTR_MERCURY_ISA_VERSION
	.align		4
        /*0050*/ 	.byte	0x03, 0x5f
        /*0052*/ 	.short	0x0101


	//----- nvinfo : EIATTR_VRC_CTA_INIT_COUNT
	.align		4
        /*0054*/ 	.byte	0x02, 0x4a
	.zero		1
	.zero		1


	//----- nvinfo : EIATTR_EXIT_INSTR_OFFSETS
	.align		4
        /*0058*/ 	.byte	0x04, 0x1c
        /*005a*/ 	.short	(.L_17 - .L_16)


	//   ....[0]....
.L_16:
        /*005c*/ 	.word	0x000009c0


	//----- nvinfo : EIATTR_CBANK_PARAM_SIZE
	.align		4
.L_17:
        /*0060*/ 	.byte	0x03, 0x19
        /*0062*/ 	.short	0x001c


	//----- nvinfo : EIATTR_PARAM_CBANK
	.align		4
        /*0064*/ 	.byte	0x04, 0x0a
        /*0066*/ 	.short	(.L_19 - .L_18)
	.align		4
.L_18:
        /*0068*/ 	.word	index@(.nv.constant0._Z13multiplyOnGPUPfS_S_i)
        /*006c*/ 	.short	0x0380
        /*006e*/ 	.short	0x001c


	//----- nvinfo : EIATTR_SW_WAR
	.align		4
.L_19:
        /*0070*/ 	.byte	0x04, 0x36
        /*0072*/ 	.short	(.L_21 - .L_20)
.L_20:
        /*0074*/ 	.word	0x00000008
.L_21:


//--------------------- .nv.callgraph             --------------------------
	.section	.nv.callgraph,"",@"SHT_CUDA_CALLGRAPH"
	.align	4
	.sectionentsize	8
	.align		4
        /*0000*/ 	.word	0x00000000
	.align		4
        /*0004*/ 	.word	0xffffffff
	.align		4
        /*0008*/ 	.word	0x00000000
	.align		4
        /*000c*/ 	.word	0xfffffffe
	.align		4
        /*0010*/ 	.word	0x00000000
	.align		4
        /*0014*/ 	.word	0xfffffffd
	.align		4
        /*0018*/ 	.word	0x00000000
	.align		4
        /*001c*/ 	.word	0xfffffffc


//--------------------- .text._Z13multiplyOnGPUPfS_S_i --------------------------
	.section	.text._Z13multiplyOnGPUPfS_S_i,"ax",@progbits
	.align	128
        .global         _Z13multiplyOnGPUPfS_S_i
        .type           _Z13multiplyOnGPUPfS_S_i,@function
        .size           _Z13multiplyOnGPUPfS_S_i,(.L_x_5 - _Z13multiplyOnGPUPfS_S_i)
        .other          _Z13multiplyOnGPUPfS_S_i,@"STO_CUDA_ENTRY STV_DEFAULT"
_Z13multiplyOnGPUPfS_S_i:
.text._Z13multiplyOnGPUPfS_S_i:
[----:B------:R-:W-:Y:S08]  /*0000*/  LDC R1, c[0x0][0x37c] ;  /* 0x0000df00ff017b82 */ /* 0x000ff00000000800 */
[----:B------:R-:W0:Y:S01]  /*0010*/  LDC R0, c[0x0][0x398] ;  /* 0x0000e600ff007b82 */ /* 0x000e220000000800 */
[----:B------:R-:W1:Y:S01]  /*0020*/  S2R R4, SR_TID.Y ;  /* 0x0000000000047919 */ /* 0x000e620000002200 */
[----:B------:R-:W-:Y:S01]  /*0030*/  HFMA2 R12, -RZ, RZ, 0, 0 ;  /* 0x00000000ff0c7431 */ /* 0x000fe200000001ff */
[----:B------:R-:W2:Y:S05]  /*0040*/  S2R R6, SR_CTAID.X ;  /* 0x0000000000067919 */ /* 0x000eaa0000002500 */
[----:B------:R-:W3:Y:S01]  /*0050*/  S2UR UR4, SR_CTAID.Y ;  /* 0x00000000000479c3 */ /* 0x000ee20000002600 */
[----:B------:R-:W2:Y:S01]  /*0060*/  S2R R11, SR_TID.X ;  /* 0x00000000000b7919 */ /* 0x000ea20000002100 */
[C---:B0-----:R-:W-:Y:S01]  /*0070*/  ISETP.GE.AND P0, PT, R0.reuse, 0x1, PT ;  /* 0x000000010000780c */ /* 0x041fe20003f06270 */
[----:B---3--:R-:W-:Y:S01]  /*0080*/  IMAD R2, R0, UR4, RZ ;  /* 0x0000000400027c24 */ /* 0x008fe2000f8e02ff */
[----:B------:R-:W0:Y:S04]  /*0090*/  LDCU.64 UR4, c[0x0][0x358] ;  /* 0x00006b00ff0477ac */ /* 0x000e280008000a00 */
[----:B------:R-:W-:-:S02]  /*00a0*/  SHF.L.U32 R3, R2, 0x4, RZ ;  /* 0x0000000402037819 */ /* 0x000fc400000006ff */
[----:B--2---:R-:W-:-:S03]  /*00b0*/  LEA R5, R6, R11, 0x4 ;  /* 0x0000000b06057211 */ /* 0x004fc600078e20ff */
[----:B-1----:R-:W-:Y:S02]  /*00c0*/  IMAD R2, R4, R0, R3 ;  /* 0x0000000004027224 */ /* 0x002fe400078e0203 */
[----:B------:R-:W-:Y:S05]  /*00d0*/  @!P0 BRA `(.L_x_0) ;  /* 0x0000000800288947 */ /* 0x000fea0003800000 */
[C---:B------:R-:W-:Y:S02]  /*00e0*/  ISETP.GE.U32.AND P1, PT, R0.reuse, 0x8, PT ;  /* 0x000000080000780c */ /* 0x040fe40003f26070 */
[----:B------:R-:W-:Y:S02]  /*00f0*/  LOP3.LUT R4, R0, 0x7, RZ, 0xc0, !PT ;  /* 0x0000000700047812 */ /* 0x000fe400078ec0ff */
[----:B------:R-:W-:Y:S02]  /*0100*/  MOV R12, RZ ;  /* 0x000000ff000c7202 */ /* 0x000fe40000000f00 */
[----:B------:R-:W-:Y:S02]  /*0110*/  ISETP.NE.AND P0, PT, R4, RZ, PT ;  /* 0x000000ff0400720c */ /* 0x000fe40003f05270 */
[----:B------:R-:W-:-:S05]  /*0120*/  MOV R7, RZ ;  /* 0x000000ff00077202 */ /* 0x000fca0000000f00 */
[----:B------:R-:W-:Y:S06]  /*0130*/  @!P1 BRA `(.L_x_1) ;  /* 0x0000000400009947 */ /* 0x000fec0003800000 */
[----:B------:R-:W1:Y:S01]  /*0140*/  LDC.64 R8, c[0x0][0x380] ;  /* 0x0000e000ff087b82 */ /* 0x000e620000000a00 */
[----:B------:R-:W-:Y:S01]  /*0150*/  IMAD.IADD R3, R11, 0x1, R0 ;  /* 0x000000010b037824 */ /* 0x000fe200078e0200 */
[C---:B------:R-:W-:Y:S01]  /*0160*/  LOP3.LUT R7, R0.reuse, 0x7ffffff8, RZ, 0xc0, !PT ;  /* 0x7ffffff800077812 */ /* 0x040fe200078ec0ff */
[C-C-:B------:R-:W-:Y:S01]  /*0170*/  IMAD R11, R0.reuse, 0x3, R5.reuse ;  /* 0x00000003000b7824 */ /* 0x140fe200078e0205 */
[C---:B------:R-:W-:Y:S01]  /*0180*/  LEA R13, R0.reuse, R5, 0x2 ;  /* 0x00000005000d7211 */ /* 0x040fe200078e10ff */
[--C-:B------:R-:W-:Y:S01]  /*0190*/  IMAD R25, R0, 0x5, R5.reuse ;  /* 0x0000000500197824 */ /* 0x100fe200078e0205 */
[----:B------:R-:W-:Y:S01]  /*01a0*/  LEA R3, R6, R3, 0x4 ;  /* 0x0000000306037211 */ /* 0x000fe200078e20ff */
[----:B------:R-:W-:Y:S01]  /*01b0*/  IMAD R29, R0, 0x6, R5 ;  /* 0x00000006001d7824 */ /* 0x000fe200078e0205 */
[----:B------:R-:W-:Y:S01]  /*01c0*/  MOV R10, R5 ;  /* 0x00000005000a7202 */ /* 0x000fe20000000f00 */
[----:B------:R-:W-:Y:S01]  /*01d0*/  IMAD.MOV.U32 R12, RZ, RZ, RZ ;  /* 0x000000ffff0c7224 */ /* 0x000fe200078e00ff */
[----:B------:R-:W-:Y:S01]  /*01e0*/  IADD3 R6, PT, PT, -R7, RZ, RZ ;  /* 0x000000ff07067210 */ /* 0x000fe20007ffe1ff */
[----:B-1----:R-:W-:-:S03]  /*01f0*/  IMAD.WIDE.U32 R8, R2, 0x4, R8 ;  /* 0x0000000402087825 */ /* 0x002fc600078e0008 */
[----:B------:R-:W-:Y:S01]  /*0200*/  IADD3 R20, P1, PT, R8, 0x10, RZ ;  /* 0x0000001008147810 */ /* 0x000fe20007f3e0ff */
[----:B------:R-:W-:-:S03]  /*0210*/  IMAD R8, R0, 0x7, R5 ;  /* 0x0000000700087824 */ /* 0x000fc600078e0205 */
[----:B------:R-:W-:Y:S02]  /*0220*/  IADD3.X R23, PT, PT, RZ, R9, RZ, P1, !PT ;  /* 0x00000009ff177210 */ /* 0x000fe40000ffe4ff */
[----:B------:R-:W-:-:S07]  /*0230*/  LEA R9, R0, R5, 0x1 ;  /* 0x0000000500097211 */ /* 0x000fce00078e08ff */
.L_x_2:
[----:B------:R-:W1:Y:S01]  /*0240*/  LDC.64 R16, c[0x0][0x388] ;  /* 0x0000e200ff107b82 */ /* 0x000e620000000a00 */
[----:B------:R-:W-:Y:S02]  /*0250*/  MOV R14, R20 ;  /* 0x00000014000e7202 */ /* 0x000fe40000000f00 */
[----:B------:R-:W-:-:S05]  /*0260*/  MOV R15, R23 ;  /* 0x00000017000f7202 */ /* 0x000fca0000000f00 */
[----:B0-----:R-:W2:Y:S04]  /*0270*/  LDG.E R21, desc[UR4][R14.64+-0x10] ;  /* 0xfffff0040e157981 */ /* 0x001ea8000c1e1900 */
[----:B------:R-:W3:Y:S04]  /*0280*/  LDG.E R28, desc[UR4][R14.64+-0x8] ;  /* 0xfffff8040e1c7981 */ /* 0x000ee8000c1e1900 */
[----:B------:R-:W4:Y:S01]  /*0290*/  LDG.E R24, desc[UR4][R14.64+-0x4] ;  /* 0xfffffc040e187981 */ /* 0x000f22000c1e1900 */
[----:B-1----:R-:W-:-:S06]  /*02a0*/  IMAD.WIDE.U32 R26, R10, 0x4, R16 ;  /* 0x000000040a1a7825 */ /* 0x002fcc00078e0010 */
[----:B------:R-:W2:Y:S01]  /*02b0*/  LDG.E R26, desc[UR4][R26.64] ;  /* 0x000000041a1a7981 */ /* 0x000ea2000c1e1900 */
[----:B------:R-:W-:-:S04]  /*02c0*/  IMAD.WIDE.U32 R22, R3, 0x4, R16 ;  /* 0x0000000403167825 */ /* 0x000fc800078e0010 */
[----:B------:R-:W-:Y:S02]  /*02d0*/  IMAD.WIDE.U32 R18, R9, 0x4, R16 ;  /* 0x0000000409127825 */ /* 0x000fe400078e0010 */
[----:B------:R2:W5:Y:S04]  /*02e0*/  LDG.E R22, desc[UR4][R22.64] ;  /* 0x0000000416167981 */ /* 0x000568000c1e1900 */
[----:B------:R-:W3:Y:S01]  /*02f0*/  LDG.E R19, desc[UR4][R18.64] ;  /* 0x0000000412137981 */ /* 0x000ee2000c1e1900 */
[----:B--2---:R-:W-:-:S03]  /*0300*/  FFMA R23, R21, R26, R12 ;  /* 0x0000001a15177223 */ /* 0x004fc6000000000c */
[----:B------:R-:W5:Y:S01]  /*0310*/  LDG.E R26, desc[UR4][R14.64+-0xc] ;  /* 0xfffff4040e1a7981 */ /* 0x000f62000c1e1900 */
[----:B------:R-:W-:-:S05]  /*0320*/  IMAD.WIDE.U32 R20, R11, 0x4, R16 ;  /* 0x000000040b147825 */ /* 0x000fca00078e0010 */
[----:B------:R-:W4:Y:S04]  /*0330*/  LDG.E R12, desc[UR4][R20.64] ;  /* 0x00000004140c7981 */ /* 0x000f28000c1e1900 */
[----:B------:R-:W2:Y:S04]  /*0340*/  LDG.E R20, desc[UR4][R14.64+0x4] ;  /* 0x000004040e147981 */ /* 0x000ea8000c1e1900 */
[----:B------:R-:W2:Y:S01]  /*0350*/  LDG.E R21, desc[UR4][R14.64+0x8] ;  /* 0x000008040e157981 */ /* 0x000ea2000c1e1900 */
[----:B-----5:R-:W-:Y:S01]  /*0360*/  FFMA R23, R26, R22, R23 ;  /* 0x000000161a177223 */ /* 0x020fe20000000017 */
[----:B------:R-:W-:-:S04]  /*0370*/  IMAD.WIDE.U32 R26, R13, 0x4, R16 ;  /* 0x000000040d1a7825 */ /* 0x000fc800078e0010 */
[----:B---3--:R-:W-:Y:S01]  /*0380*/  FFMA R28, R28, R19, R23 ;  /* 0x000000131c1c7223 */ /* 0x008fe20000000017 */
[----:B------:R-:W-:Y:S01]  /*0390*/  IMAD.WIDE.U32 R22, R25, 0x4, R16 ;  /* 0x0000000419167825 */ /* 0x000fe200078e0010 */
[----:B------:R-:W3:Y:S03]  /*03a0*/  LDG.E R27, desc[UR4][R26.64] ;  /* 0x000000041a1b7981 */ /* 0x000ee6000c1e1900 */
[----:B----4-:R-:W-:Y:S02]  /*03b0*/  FFMA R12, R24, R12, R28 ;  /* 0x0000000c180c7223 */ /* 0x010fe4000000001c */
[----:B------:R-:W3:Y:S04]  /*03c0*/  LDG.E R24, desc[UR4][R14.64] ;  /* 0x000000040e187981 */ /* 0x000ee8000c1e1900 */
[----:B------:R-:W2:Y:S01]  /*03d0*/  LDG.E R23, desc[UR4][R22.64] ;  /* 0x0000000416177981 */ /* 0x000ea2000c1e1900 */
[----:B------:R-:W-:-:S03]  /*03e0*/  IMAD.WIDE.U32 R18, R29, 0x4, R16 ;  /* 0x000000041d127825 */ /* 0x000fc600078e0010 */
[----:B------:R-:W4:Y:S01]  /*03f0*/  LDG.E R26, desc[UR4][R14.64+0xc] ;  /* 0x00000c040e1a7981 */ /* 0x000f22000c1e1900 */
[----:B------:R-:W-:-:S03]  /*0400*/  IMAD.WIDE.U32 R16, R8, 0x4, R16 ;  /* 0x0000000408107825 */ /* 0x000fc600078e0010 */
[----:B------:R-:W5:Y:S04]  /*0410*/  LDG.E R18, desc[UR4][R18.64] ;  /* 0x0000000412127981 */ /* 0x000f68000c1e1900 */
[----:B------:R-:W4:Y:S01]  /*0420*/  LDG.E R16, desc[UR4][R16.64] ;  /* 0x0000000410107981 */ /* 0x000f22000c1e1900 */
[----:B------:R-:W-:Y:S01]  /*0430*/  VIADD R6, R6, 0x8 ;  /* 0x0000000806067836 */ /* 0x000fe20000000000 */
[C---:B------:R-:W-:Y:S01]  /*0440*/  LEA R3, R0.reuse, R3, 0x3 ;  /* 0x0000000300037211 */ /* 0x040fe200078e18ff */
[C---:B------:R-:W-:Y:S01]  /*0450*/  IMAD R13, R0.reuse, 0x8, R13 ;  /* 0x00000008000d7824 */ /* 0x040fe200078e020d */
[C---:B------:R-:W-:Y:S02]  /*0460*/  LEA R9, R0.reuse, R9, 0x3 ;  /* 0x0000000900097211 */ /* 0x040fe400078e18ff */
[----:B------:R-:W-:-:S02]  /*0470*/  LEA R11, R0, R11, 0x3 ;  /* 0x0000000b000b7211 */ /* 0x000fc400078e18ff */
[C---:B------:R-:W-:Y:S02]  /*0480*/  LEA R25, R0.reuse, R25, 0x3 ;  /* 0x0000001900197211 */ /* 0x040fe400078e18ff */
[C---:B------:R-:W-:Y:S02]  /*0490*/  LEA R29, R0.reuse, R29, 0x3 ;  /* 0x0000001d001d7211 */ /* 0x040fe400078e18ff */
[C---:B------:R-:W-:Y:S02]  /*04a0*/  LEA R8, R0.reuse, R8, 0x3 ;  /* 0x0000000800087211 */ /* 0x040fe400078e18ff */
[----:B------:R-:W-:Y:S01]  /*04b0*/  LEA R10, R0, R10, 0x3 ;  /* 0x0000000a000a7211 */ /* 0x000fe200078e18ff */
[----:B---3--:R-:W-:-:S04]  /*04c0*/  FFMA R27, R24, R27, R12 ;  /* 0x0000001b181b7223 */ /* 0x008fc8000000000c */
[----:B--2---:R-:W-:Y:S01]  /*04d0*/  FFMA R12, R20, R23, R27 ;  /* 0x00000017140c7223 */ /* 0x004fe2000000001b */
[----:B------:R-:W-:-:S04]  /*04e0*/  IADD3 R20, P1, PT, R14, 0x20, RZ ;  /* 0x000000200e147810 */ /* 0x000fc80007f3e0ff */
[----:B------:R-:W-:Y:S02]  /*04f0*/  IADD3.X R23, PT, PT, RZ, R15, RZ, P1, !PT ;  /* 0x0000000fff177210 */ /* 0x000fe40000ffe4ff */
[----:B------:R-:W-:Y:S01]  /*0500*/  ISETP.NE.AND P1, PT, R6, RZ, PT ;  /* 0x000000ff0600720c */ /* 0x000fe20003f25270 */
[----:B-----5:R-:W-:-:S04]  /*0510*/  FFMA R21, R21, R18, R12 ;  /* 0x0000001215157223 */ /* 0x020fc8000000000c */
[----:B----4-:R-:W-:-:S08]  /*0520*/  FFMA R12, R26, R16, R21 ;  /* 0x000000101a0c7223 */ /* 0x010fd00000000015 */
[----:B------:R-:W-:Y:S05]  /*0530*/  @P1 BRA `(.L_x_2) ;  /* 0xfffffffc00401947 */ /* 0x000fea000383ffff */
.L_x_1:
[----:B------:R-:W-:Y:S05]  /*0540*/  @!P0 BRA `(.L_x_0) ;  /* 0x00000004000c8947 */ /* 0x000fea0003800000 */
[----:B------:R-:W-:Y:S02]  /*0550*/  ISETP.GE.U32.AND P1, PT, R4, 0x4, PT ;  /* 0x000000040400780c */ /* 0x000fe40003f26070 */
[----:B------:R-:W-:-:S04]  /*0560*/  LOP3.LUT R6, R0, 0x3, RZ, 0xc0, !PT ;  /* 0x0000000300067812 */ /* 0x000fc800078ec0ff */
[----:B------:R-:W-:-:S07]  /*0570*/  ISETP.NE.AND P0, PT, R6, RZ, PT ;  /* 0x000000ff0600720c */ /* 0x000fce0003f05270 */
[----:B------:R-:W-:Y:S06]  /*0580*/  @!P1 BRA `(.L_x_3) ;  /* 0x0000000000789947 */ /* 0x000fec0003800000 */
[----:B------:R-:W1:Y:S01]  /*0590*/  LDC.64 R18, c[0x0][0x380] ;  /* 0x0000e000ff127b82 */ /* 0x000e620000000a00 */
[----:B------:R-:W2:Y:S01]  /*05a0*/  LDCU.64 UR6, c[0x0][0x380] ;  /* 0x00007000ff0677ac */ /* 0x000ea20008000a00 */
[----:B------:R-:W-:Y:S01]  /*05b0*/  IMAD R21, R7, R0, R5 ;  /* 0x0000000007157224 */ /* 0x000fe200078e0205 */
[C---:B------:R-:W-:Y:S01]  /*05c0*/  IADD3 R4, P1, PT, R2.reuse, R7, RZ ;  /* 0x0000000702047210 */ /* 0x040fe20007f3e0ff */
[----:B------:R-:W-:-:S03]  /*05d0*/  IMAD.IADD R3, R2, 0x1, R7 ;  /* 0x0000000102037824 */ /* 0x000fc600078e0207 */
[-C--:B------:R-:W-:Y:S01]  /*05e0*/  IADD3 R11, PT, PT, R21, R0.reuse, RZ ;  /* 0x00000000150b7210 */ /* 0x080fe20007ffe0ff */
[----:B------:R-:W3:Y:S01]  /*05f0*/  LDC.64 R8, c[0x0][0x388] ;  /* 0x0000e200ff087b82 */ /* 0x000ee20000000a00 */
[----:B------:R-:W-:Y:S02]  /*0600*/  IADD3.X R13, PT, PT, RZ, RZ, RZ, P1, !PT ;  /* 0x000000ffff0d7210 */ /* 0x000fe40000ffe4ff */
[----:B--2---:R-:W-:Y:S01]  /*0610*/  LEA R10, P1, R4, UR6, 0x2 ;  /* 0x00000006040a7c11 */ /* 0x004fe2000f8210ff */
[----:B-1----:R-:W-:Y:S01]  /*0620*/  IMAD.WIDE.U32 R18, R3, 0x4, R18 ;  /* 0x0000000403127825 */ /* 0x002fe200078e0012 */
[----:B------:R-:W-:-:S05]  /*0630*/  IADD3 R3, PT, PT, R11, R0, RZ ;  /* 0x000000000b037210 */ /* 0x000fca0007ffe0ff */
[----:B0-----:R-:W2:Y:S01]  /*0640*/  LDG.E R19, desc[UR4][R18.64] ;  /* 0x0000000412137981 */ /* 0x001ea2000c1e1900 */
[----:B---3--:R-:W-:-:S04]  /*0650*/  IMAD.WIDE.U32 R20, R21, 0x4, R8 ;  /* 0x0000000415147825 */ /* 0x008fc800078e0008 */
[----:B------:R-:W-:Y:S01]  /*0660*/  IMAD.WIDE.U32 R14, R11, 0x4, R8 ;  /* 0x000000040b0e7825 */ /* 0x000fe200078e0008 */
[----:B------:R-:W-:Y:S01]  /*0670*/  LEA.HI.X R11, R4, UR7, R13, 0x2, P1 ;  /* 0x00000007040b7c11 */ /* 0x000fe200088f140d */
[----:B------:R-:W2:Y:S02]  /*0680*/  LDG.E R20, desc[UR4][R20.64] ;  /* 0x0000000414147981 */ /* 0x000ea4000c1e1900 */
[C-C-:B------:R-:W-:Y:S01]  /*0690*/  IMAD.WIDE.U32 R16, R3.reuse, 0x4, R8.reuse ;  /* 0x0000000403107825 */ /* 0x140fe200078e0008 */
[----:B------:R-:W-:Y:S01]  /*06a0*/  IADD3 R3, PT, PT, R3, R0, RZ ;  /* 0x0000000003037210 */ /* 0x000fe20007ffe0ff */
[----:B------:R-:W3:Y:S04]  /*06b0*/  LDG.E R14, desc[UR4][R14.64] ;  /* 0x000000040e0e7981 */ /* 0x000ee8000c1e1900 */
[----:B------:R-:W3:Y:S01]  /*06c0*/  LDG.E R4, desc[UR4][R10.64+0x4] ;  /* 0x000004040a047981 */ /* 0x000ee2000c1e1900 */
[----:B------:R-:W-:-:S03]  /*06d0*/  IMAD.WIDE.U32 R8, R3, 0x4, R8 ;  /* 0x0000000403087825 */ /* 0x000fc600078e0008 */
[----:B------:R-:W4:Y:S04]  /*06e0*/  LDG.E R16, desc[UR4][R16.64] ;  /* 0x0000000410107981 */ /* 0x000f28000c1e1900 */
[----:B------:R-:W4:Y:S04]  /*06f0*/  LDG.E R3, desc[UR4][R10.64+0x8] ;  /* 0x000008040a037981 */ /* 0x000f28000c1e1900 */
[----:B------:R-:W5:Y:S04]  /*0700*/  LDG.E R22, desc[UR4][R10.64+0xc] ;  /* 0x00000c040a167981 */ /* 0x000f68000c1e1900 */
[----:B------:R-:W5:Y:S01]  /*0710*/  LDG.E R8, desc[UR4][R8.64] ;  /* 0x0000000408087981 */ /* 0x000f62000c1e1900 */
[----:B------:R-:W-:Y:S01]  /*0720*/  IADD3 R7, PT, PT, R7, 0x4, RZ ;  /* 0x0000000407077810 */ /* 0x000fe20007ffe0ff */
[----:B--2---:R-:W-:-:S04]  /*0730*/  FFMA R19, R19, R20, R12 ;  /* 0x0000001413137223 */ /* 0x004fc8000000000c */
[----:B---3--:R-:W-:-:S04]  /*0740*/  FFMA R4, R4, R14, R19 ;  /* 0x0000000e04047223 */ /* 0x008fc80000000013 */
[----:B----4-:R-:W-:-:S04]  /*0750*/  FFMA R3, R3, R16, R4 ;  /* 0x0000001003037223 */ /* 0x010fc80000000004 */
[----:B-----5:R-:W-:-:S07]  /*0760*/  FFMA R12, R22, R8, R3 ;  /* 0x00000008160c7223 */ /* 0x020fce0000000003 */
.L_x_3:
[----:B------:R-:W-:Y:S05]  /*0770*/  @!P0 BRA `(.L_x_0) ;  /* 0x0000000000808947 */ /* 0x000fea0003800000 */
[----:B------:R-:W-:Y:S01]  /*0780*/  ISETP.NE.AND P1, PT, R6, 0x1, PT ;  /* 0x000000010600780c */ /* 0x000fe20003f25270 */
[----:B------:R-:W1:Y:S01]  /*0790*/  LDC.64 R18, c[0x0][0x380] ;  /* 0x0000e000ff127b82 */ /* 0x000e620000000a00 */
[----:B------:R-:W-:-:S04]  /*07a0*/  LOP3.LUT R3, R0, 0x1, RZ, 0xc0, !PT ;  /* 0x0000000100037812 */ /* 0x000fc800078ec0ff */
[----:B------:R-:W-:-:S03]  /*07b0*/  ISETP.NE.U32.AND P0, PT, R3, 0x1, PT ;  /* 0x000000010300780c */ /* 0x000fc60003f05070 */
[----:B------:R-:W2:Y:S04]  /*07c0*/  LDC.64 R16, c[0x0][0x388] ;  /* 0x0000e200ff107b82 */ /* 0x000ea80000000a00 */
[CC--:B------:R-:W-:Y:S01]  /*07d0*/  @P1 IMAD R3, R7.reuse, R0.reuse, R5 ;  /* 0x0000000007031224 */ /* 0x0c0fe200078e0205 */
[C---:B------:R-:W-:Y:S01]  /*07e0*/  @P1 IADD3 R4, P2, PT, R2.reuse, R7, RZ ;  /* 0x0000000702041210 */ /* 0x040fe20007f5e0ff */
[----:B------:R-:W-:Y:S01]  /*07f0*/  @P1 IMAD.IADD R21, R2, 0x1, R7 ;  /* 0x0000000102151824 */ /* 0x000fe200078e0207 */
[----:B------:R-:W-:Y:S01]  /*0800*/  @P1 IADD3 R7, PT, PT, R7, 0x2, RZ ;  /* 0x0000000207071810 */ /* 0x000fe20007ffe0ff */
[----:B------:R-:W3:Y:S01]  /*0810*/  @P1 LDC.64 R14, c[0x0][0x380] ;  /* 0x0000e000ff0e1b82 */ /* 0x000ee20000000a00 */
[----:B------:R-:W-:Y:S02]  /*0820*/  @P1 IADD3 R13, PT, PT, R3, R0, RZ ;  /* 0x00000000030d1210 */ /* 0x000fe40007ffe0ff */
[----:B------:R-:W-:-:S05]  /*0830*/  @P1 IADD3.X R6, PT, PT, RZ, RZ, RZ, P2, !PT ;  /* 0x000000ffff061210 */ /* 0x000fca00017fe4ff */
[----:B------:R-:W4:Y:S01]  /*0840*/  LDC.64 R10, c[0x0][0x380] ;  /* 0x0000e000ff0a7b82 */ /* 0x000f220000000a00 */
[----:B-1----:R-:W-:-:S06]  /*0850*/  @P1 IMAD.WIDE.U32 R20, R21, 0x4, R18 ;  /* 0x0000000415141825 */ /* 0x002fcc00078e0012 */
[----:B0-----:R-:W5:Y:S01]  /*0860*/  @P1 LDG.E R21, desc[UR4][R20.64] ;  /* 0x0000000414151981 */ /* 0x001f62000c1e1900 */
[----:B------:R-:W0:Y:S01]  /*0870*/  LDC.64 R8, c[0x0][0x388] ;  /* 0x0000e200ff087b82 */ /* 0x000e220000000a00 */
[----:B--2---:R-:W-:-:S04]  /*0880*/  @P1 IMAD.WIDE.U32 R18, R3, 0x4, R16 ;  /* 0x0000000403121825 */ /* 0x004fc800078e0010 */
[----:B------:R-:W-:Y:S01]  /*0890*/  @!P0 IMAD R3, R7, R0, R5 ;  /* 0x0000000007038224 */ /* 0x000fe200078e0205 */
[----:B------:R-:W-:Y:S02]  /*08a0*/  @!P0 IADD3 R7, PT, PT, R2, R7, RZ ;  /* 0x0000000702078210 */ /* 0x000fe40007ffe0ff */
[C---:B---3--:R-:W-:Y:S01]  /*08b0*/  @P1 LEA R14, P2, R4.reuse, R14, 0x2 ;  /* 0x0000000e040e1211 */ /* 0x048fe200078410ff */
[----:B------:R-:W-:Y:S01]  /*08c0*/  @P1 IMAD.WIDE.U32 R16, R13, 0x4, R16 ;  /* 0x000000040d101825 */ /* 0x000fe200078e0010 */
[----:B------:R-:W5:Y:S02]  /*08d0*/  @P1 LDG.E R18, desc[UR4][R18.64] ;  /* 0x0000000412121981 */ /* 0x000f64000c1e1900 */
[----:B------:R-:W-:-:S03]  /*08e0*/  @P1 LEA.HI.X R15, R4, R15, R6, 0x2, P2 ;  /* 0x0000000f040f1211 */ /* 0x000fc600010f1406 */
[----:B------:R-:W2:Y:S01]  /*08f0*/  @P1 LDG.E R16, desc[UR4][R16.64] ;  /* 0x0000000410101981 */ /* 0x000ea2000c1e1900 */
[----:B----4-:R-:W-:-:S03]  /*0900*/  @!P0 IMAD.WIDE.U32 R10, R7, 0x4, R10 ;  /* 0x00000004070a8825 */ /* 0x010fc600078e000a */
[----:B------:R-:W2:Y:S04]  /*0910*/  @P1 LDG.E R14, desc[UR4][R14.64+0x4] ;  /* 0x000004040e0e1981 */ /* 0x000ea8000c1e1900 */
[----:B------:R-:W3:Y:S01]  /*0920*/  @!P0 LDG.E R11, desc[UR4][R10.64] ;  /* 0x000000040a0b8981 */ /* 0x000ee2000c1e1900 */
[----:B0-----:R-:W-:-:S06]  /*0930*/  @!P0 IMAD.WIDE.U32 R8, R3, 0x4, R8 ;  /* 0x0000000403088825 */ /* 0x001fcc00078e0008 */
[----:B------:R-:W3:Y:S01]  /*0940*/  @!P0 LDG.E R8, desc[UR4][R8.64] ;  /* 0x0000000408088981 */ /* 0x000ee2000c1e1900 */
[----:B-----5:R-:W-:-:S04]  /*0950*/  @P1 FFMA R21, R21, R18, R12 ;  /* 0x0000001215151223 */ /* 0x020fc8000000000c */
[----:B--2---:R-:W-:-:S04]  /*0960*/  @P1 FFMA R12, R14, R16, R21 ;  /* 0x000000100e0c1223 */ /* 0x004fc80000000015 */
[----:B---3--:R-:W-:-:S07]  /*0970*/  @!P0 FFMA R12, R11, R8, R12 ;  /* 0x000000080b0c8223 */ /* 0x008fce000000000c */
.L_x_0:
[----:B------:R-:W1:Y:S01]  /*0980*/  LDC.64 R6, c[0x0][0x390] ;  /* 0x0000e400ff067b82 */ /* 0x000e620000000a00 */
[----:B------:R-:W-:-:S05]  /*0990*/  IADD3 R3, PT, PT, R2, R5, RZ ;  /* 0x0000000502037210 */ /* 0x000fca0007ffe0ff */
[----:B-1----:R-:W-:-:S05]  /*09a0*/  IMAD.WIDE R2, R3, 0x4, R6 ;  /* 0x0000000403027825 */ /* 0x002fca00078e0206 */
[----:B0-----:R-:W-:Y:S01]  /*09b0*/  STG.E desc[UR4][R2.64], R12 ;  /* 0x0000000c02007986 */ /* 0x001fe2000c101904 */
[----:B------:R-:W-:Y:S05]  /*09c0*/  EXIT ;  /* 0x000000000000794d */ /* 0x000fea0003800000 */
.L_x_4:
[----:B------:R-:W-:-:S00]  /*09d0*/  BRA `(.L_x_4) ;  /* 0xfffffffc00fc7947 */ /* 0x000fc0000383ffff */
[----:B------:R-:W-:-:S00]  /*09e0*/  NOP ;  /* 0x0000000000007918 */ /* 0x000fc00000000000 */
        /* <DEDUP_REMOVED lines=9> */
.L_x_5:


//--------------------- .nv.shared.reserved.0     --------------------------
	.section	.nv.shared.reserved.0,"aw",@nobits
	.weak		__nv_reservedSMEM_offset_0_alias
	.size		__nv_reservedSMEM_offset_0_alias, 0, 64
	.other		__nv_reservedSMEM_offset_0_alias,@"STO_CUDA_RESERVED_SHARED STV_DEFAULT"
__nv_reservedSMEM_offset_0_alias:
	.zero		0
	.zero		64


//--------------------- .nv.constant0._Z13multiplyOnGPUPfS_S_i --------------------------
	.section	.nv.constant0._Z13multiplyOnGPUPfS_S_i,"a",@progbits
	.sectionflags	@""
	.align	4
.nv.constant0._Z13multiplyOnGPUPfS_S_i:
	.zero		924


//--------------------- SYMBOLS --------------------------

	.type		.nv.reservedSmem.offset0,@object
	.size		.nv.reservedSmem.offset0,0x4
